//
// Generated by NVIDIA NVVM Compiler
//
// Compiler Build ID: CL-36424714
// Cuda compilation tools, release 13.0, V13.0.88
// Based on NVVM 20.0.0
//

.version 9.0
.target sm_100
.address_size 64

	// .globl	_Z13MatmultkernelPiS_S_

.visible .entry _Z13MatmultkernelPiS_S_(
	.param .u64 .ptr .align 1 _Z13MatmultkernelPiS_S__param_0,
	.param .u64 .ptr .align 1 _Z13MatmultkernelPiS_S__param_1,
	.param .u64 .ptr .align 1 _Z13MatmultkernelPiS_S__param_2
)
{
	.reg .b32 	%r<102>;
	.reg .b64 	%rd<11>;

	ld.param.u64 	%rd1, [_Z13MatmultkernelPiS_S__param_0];
	ld.param.u64 	%rd2, [_Z13MatmultkernelPiS_S__param_1];
	ld.param.u64 	%rd3, [_Z13MatmultkernelPiS_S__param_2];
	mov.u32 	%r1, %ctaid.x;
	mov.u32 	%r2, %ntid.x;
	mov.u32 	%r3, %tid.x;
	mad.lo.s32 	%r4, %r1, %r2, %r3;
	shl.b32 	%r5, %r4, 5;
	cvta.to.global.u64 	%rd4, %rd1;
	cvta.to.global.u64 	%rd5, %rd2;
	mul.wide.s32 	%rd6, %r5, 4;
	add.s64 	%rd7, %rd4, %rd6;
	ld.global.u32 	%r6, [%rd7];
	ld.global.u32 	%r7, [%rd5];
	mul.lo.s32 	%r8, %r7, %r6;
	ld.global.u32 	%r9, [%rd7+4];
	ld.global.u32 	%r10, [%rd5+4];
	mad.lo.s32 	%r11, %r10, %r9, %r8;
	ld.global.u32 	%r12, [%rd7+8];
	ld.global.u32 	%r13, [%rd5+8];
	mad.lo.s32 	%r14, %r13, %r12, %r11;
	ld.global.u32 	%r15, [%rd7+12];
	ld.global.u32 	%r16, [%rd5+12];
	mad.lo.s32 	%r17, %r16, %r15, %r14;
	ld.global.u32 	%r18, [%rd7+16];
	ld.global.u32 	%r19, [%rd5+16];
	mad.lo.s32 	%r20, %r19, %r18, %r17;
	ld.global.u32 	%r21, [%rd7+20];
	ld.global.u32 	%r22, [%rd5+20];
	mad.lo.s32 	%r23, %r22, %r21, %r20;
	ld.global.u32 	%r24, [%rd7+24];
	ld.global.u32 	%r25, [%rd5+24];
	mad.lo.s32 	%r26, %r25, %r24, %r23;
	ld.global.u32 	%r27, [%rd7+28];
	ld.global.u32 	%r28, [%rd5+28];
	mad.lo.s32 	%r29, %r28, %r27, %r26;
	ld.global.u32 	%r30, [%rd7+32];
	ld.global.u32 	%r31, [%rd5+32];
	mad.lo.s32 	%r32, %r31, %r30, %r29;
	ld.global.u32 	%r33, [%rd7+36];
	ld.global.u32 	%r34, [%rd5+36];
	mad.lo.s32 	%r35, %r34, %r33, %r32;
	ld.global.u32 	%r36, [%rd7+40];
	ld.global.u32 	%r37, [%rd5+40];
	mad.lo.s32 	%r38, %r37, %r36, %r35;
	ld.global.u32 	%r39, [%rd7+44];
	ld.global.u32 	%r40, [%rd5+44];
	mad.lo.s32 	%r41, %r40, %r39, %r38;
	ld.global.u32 	%r42, [%rd7+48];
	ld.global.u32 	%r43, [%rd5+48];
	mad.lo.s32 	%r44, %r43, %r42, %r41;
	ld.global.u32 	%r45, [%rd7+52];
	ld.global.u32 	%r46, [%rd5+52];
	mad.lo.s32 	%r47, %r46, %r45, %r44;
	ld.global.u32 	%r48, [%rd7+56];
	ld.global.u32 	%r49, [%rd5+56];
	mad.lo.s32 	%r50, %r49, %r48, %r47;
	ld.global.u32 	%r51, [%rd7+60];
	ld.global.u32 	%r52, [%rd5+60];
	mad.lo.s32 	%r53, %r52, %r51, %r50;
	ld.global.u32 	%r54, [%rd7+64];
	ld.global.u32 	%r55, [%rd5+64];
	mad.lo.s32 	%r56, %r55, %r54, %r53;
	ld.global.u32 	%r57, [%rd7+68];
	ld.global.u32 	%r58, [%rd5+68];
	mad.lo.s32 	%r59, %r58, %r57, %r56;
	ld.global.u32 	%r60, [%rd7+72];
	ld.global.u32 	%r61, [%rd5+72];
	mad.lo.s32 	%r62, %r61, %r60, %r59;
	ld.global.u32 	%r63, [%rd7+76];
	ld.global.u32 	%r64, [%rd5+76];
	mad.lo.s32 	%r65, %r64, %r63, %r62;
	ld.global.u32 	%r66, [%rd7+80];
	ld.global.u32 	%r67, [%rd5+80];
	mad.lo.s32 	%r68, %r67, %r66, %r65;
	ld.global.u32 	%r69, [%rd7+84];
	ld.global.u32 	%r70, [%rd5+84];
	mad.lo.s32 	%r71, %r70, %r69, %r68;
	ld.global.u32 	%r72, [%rd7+88];
	ld.global.u32 	%r73, [%rd5+88];
	mad.lo.s32 	%r74, %r73, %r72, %r71;
	ld.global.u32 	%r75, [%rd7+92];
	ld.global.u32 	%r76, [%rd5+92];
	mad.lo.s32 	%r77, %r76, %r75, %r74;
	ld.global.u32 	%r78, [%rd7+96];
	ld.global.u32 	%r79, [%rd5+96];
	mad.lo.s32 	%r80, %r79, %r78, %r77;
	ld.global.u32 	%r81, [%rd7+100];
	ld.global.u32 	%r82, [%rd5+100];
	mad.lo.s32 	%r83, %r82, %r81, %r80;
	ld.global.u32 	%r84, [%rd7+104];
	ld.global.u32 	%r85, [%rd5+104];
	mad.lo.s32 	%r86, %r85, %r84, %r83;
	ld.global.u32 	%r87, [%rd7+108];
	ld.global.u32 	%r88, [%rd5+108];
	mad.lo.s32 	%r89, %r88, %r87, %r86;
	ld.global.u32 	%r90, [%rd7+112];
	ld.global.u32 	%r91, [%rd5+112];
	mad.lo.s32 	%r92, %r91, %r90, %r89;
	ld.global.u32 	%r93, [%rd7+116];
	ld.global.u32 	%r94, [%rd5+116];
	mad.lo.s32 	%r95, %r94, %r93, %r92;
	ld.global.u32 	%r96, [%rd7+120];
	ld.global.u32 	%r97, [%rd5+120];
	mad.lo.s32 	%r98, %r97, %r96, %r95;
	ld.global.u32 	%r99, [%rd7+124];
	ld.global.u32 	%r100, [%rd5+124];
	mad.lo.s32 	%r101, %r100, %r99, %r98;
	cvta.to.global.u64 	%rd8, %rd3;
	mul.wide.s32 	%rd9, %r4, 4;
	add.s64 	%rd10, %rd8, %rd9;
	st.global.u32 	[%rd10], %r101;
	ret;

}


// ===== COMPILED SASS (sm_100) =====

	.target	sm_100

	.elftype	@"ET_EXEC"


//--------------------- .note.nv.tkinfo           --------------------------
	.section	.note.nv.tkinfo,"",@"SHT_NOTE"
	.sectionflags	@"SHF_NOTE_NV_TKINFO"
	.tkinfo
        /*0018*/ 	.word	0x00000002
        /*0030*/ 	.string	""
        /*0030*/ 	.string	"ptxas"
        /*0030*/ 	.string	"Cuda compilation tools, release 13.0, V13.0.88"
        /*0030*/ 	.string	"Build cuda_13.0.r13.0/compiler.36424714_0"
        /*0030*/ 	.string	"-arch sm_100 -m 64 "



//--------------------- .note.nv.cuinfo           --------------------------
	.section	.note.nv.cuinfo,"",@"SHT_NOTE"
	.sectionflags	@"SHF_NOTE_NV_CUINFO"
        /*0018*/ 	.short	0x0002
        /*001a*/ 	.short	0x0064
        /*001c*/ 	.short	0x0082
	.zero		2


//--------------------- .nv.info                  --------------------------
	.section	.nv.info,"",@"SHT_CUDA_INFO"
	.align	4


	//----- nvinfo : EIATTR_REGCOUNT
	.align		4
        /*0000*/ 	.byte	0x04, 0x2f
        /*0002*/ 	.short	(.L_1 - .L_0)
	.align		4
.L_0:
        /*0004*/ 	.word	index@(_Z13MatmultkernelPiS_S_)
        /*0008*/ 	.word	0x0000001f


	//----- nvinfo : EIATTR_FRAME_SIZE
	.align		4
.L_1:
        /*000c*/ 	.byte	0x04, 0x11
        /*000e*/ 	.short	(.L_3 - .L_2)
	.align		4
.L_2:
        /*0010*/ 	.word	index@(_Z13MatmultkernelPiS_S_)
        /*0014*/ 	.word	0x00000000


	//----- nvinfo : EIATTR_MIN_STACK_SIZE
	.align		4
.L_3:
        /*0018*/ 	.byte	0x04, 0x12
        /*001a*/ 	.short	(.L_5 - .L_4)
	.align		4
.L_4:
        /*001c*/ 	.word	index@(_Z13MatmultkernelPiS_S_)
        /*0020*/ 	.word	0x00000000
.L_5:


//--------------------- .nv.compat                --------------------------
	.section	.nv.compat,"",@"SHT_CUDA_COMPAT_INFO"
	.align	4
        /*0000*/ 	.byte	0x02, 0x09, 0x00, 0x00, 0x02, 0x02, 0x01, 0x00, 0x02, 0x05, 0x05, 0x00, 0x03, 0x07, 0x01, 0x01
        /*0010*/ 	.byte	0x02, 0x03, 0x00, 0x00, 0x02, 0x06, 0x01, 0x00, 0x04, 0x0b, 0x08, 0x00, 0x09, 0x00, 0x00, 0x00
        /*0020*/ 	.byte	0x00, 0x00, 0x00, 0x00


//--------------------- .nv.info._Z13MatmultkernelPiS_S_ --------------------------
	.section	.nv.info._Z13MatmultkernelPiS_S_,"",@"SHT_CUDA_INFO"
	.sectionflags	@""
	.align	4


	//----- nvinfo : EIATTR_CUDA_API_VERSION
	.align		4
        /*0000*/ 	.byte	0x04, 0x37
        /*0002*/ 	.short	(.L_7 - .L_6)
.L_6:
        /*0004*/ 	.word	0x00000082


	//----- nvinfo : EIATTR_KPARAM_INFO
	.align		4
.L_7:
        /*0008*/ 	.byte	0x04, 0x17
        /*000a*/ 	.short	(.L_9 - .L_8)
.L_8:
        /*000c*/ 	.word	0x00000000
        /*0010*/ 	.short	0x0002
        /*0012*/ 	.short	0x0010
        /*0014*/ 	.byte	0x00, 0xf5, 0x21, 0x00


	//----- nvinfo : EIATTR_KPARAM_INFO
	.align		4
.L_9:
        /*0018*/ 	.byte	0x04, 0x17
        /*001a*/ 	.short	(.L_11 - .L_10)
.L_10:
        /*001c*/ 	.word	0x00000000
        /*0020*/ 	.short	0x0001
        /*0022*/ 	.short	0x0008
        /*0024*/ 	.byte	0x00, 0xf5, 0x21, 0x00


	//----- nvinfo : EIATTR_KPARAM_INFO
	.align		4
.L_11:
        /*0028*/ 	.byte	0x04, 0x17
        /*002a*/ 	.short	(.L_13 - .L_12)
.L_12:
        /*002c*/ 	.word	0x00000000
        /*0030*/ 	.short	0x0000
        /*0032*/ 	.short	0x0000
        /*0034*/ 	.byte	0x00, 0xf5, 0x21, 0x00


	//----- nvinfo : EIATTR_SPARSE_MMA_MASK
	.align		4
.L_13:
        /*0038*/ 	.byte	0x03, 0x50
        /*003a*/ 	.short	0x0000


	//----- nvinfo : EIATTR_MAXREG_COUNT
	.align		4
        /*003c*/ 	.byte	0x03, 0x1b
        /*003e*/ 	.short	0x00ff


	//----- nvinfo : EIATTR_MERCURY_ISA_VERSION
	.align		4
        /*0040*/ 	.byte	0x03, 0x5f
        /*0042*/ 	.short	0x0101


	//----- nvinfo : EIATTR_VRC_CTA_INIT_COUNT
	.align		4
        /*0044*/ 	.byte	0x02, 0x4a
	.zero		1
	.zero		1


	//----- nvinfo : EIATTR_EXIT_INSTR_OFFSETS
	.align		4
        /*0048*/ 	.byte	0x04, 0x1c
        /*004a*/ 	.short	(.L_15 - .L_14)


	//   ....[0]....
.L_14:
        /*004c*/ 	.word	0x000006d0


	//----- nvinfo : EIATTR_CBANK_PARAM_SIZE
	.align		4
.L_15:
        /*0050*/ 	.byte	0x03, 0x19
        /*0052*/ 	.short	0x0018


	//----- nvinfo : EIATTR_PARAM_CBANK
	.align		4
        /*0054*/ 	.byte	0x04, 0x0a
        /*0056*/ 	.short	(.L_17 - .L_16)
	.align		4
.L_16:
        /*0058*/ 	.word	index@(.nv.constant0._Z13MatmultkernelPiS_S_)
        /*005c*/ 	.short	0x0380
        /*005e*/ 	.short	0x0018


	//----- nvinfo : EIATTR_SW_WAR
	.align		4
.L_17:
        /*0060*/ 	.byte	0x04, 0x36
        /*0062*/ 	.short	(.L_19 - .L_18)
.L_18:
        /*0064*/ 	.word	0x00000008
.L_19:


//--------------------- .nv.callgraph             --------------------------
	.section	.nv.callgraph,"",@"SHT_CUDA_CALLGRAPH"
	.align	4
	.sectionentsize	8
	.align		4
        /*0000*/ 	.word	0x00000000
	.align		4
        /*0004*/ 	.word	0xffffffff
	.align		4
        /*0008*/ 	.word	0x00000000
	.align		4
        /*000c*/ 	.word	0xfffffffe
	.align		4
        /*0010*/ 	.word	0x00000000
	.align		4
        /*0014*/ 	.word	0xfffffffd
	.align		4
        /*0018*/ 	.word	0x00000000
	.align		4
        /*001c*/ 	.word	0xfffffffc


//--------------------- .text._Z13MatmultkernelPiS_S_ --------------------------
	.section	.text._Z13MatmultkernelPiS_S_,"ax",@progbits
	.align	128
        .global         _Z13MatmultkernelPiS_S_
        .type           _Z13MatmultkernelPiS_S_,@function
        .size           _Z13MatmultkernelPiS_S_,(.L_x_1 - _Z13MatmultkernelPiS_S_)
        .other          _Z13MatmultkernelPiS_S_,@"STO_CUDA_ENTRY STV_DEFAULT"
_Z13MatmultkernelPiS_S_:
.text._Z13MatmultkernelPiS_S_:
[----:B------:R-:W-:Y:S01]  /*0000*/  LDC R1, c[0x0][0x37c] ;  /* 0x0000df00ff017b82 */ /* 0x000fe20000000800 */
[----:B------:R-:W0:Y:S07]  /*0010*/  S2R R7, SR_TID.X ;  /* 0x0000000000077919 */ /* 0x000e2e0000002100 */
[----:B------:R-:W0:Y:S01]  /*0020*/  S2UR UR6, SR_CTAID.X ;  /* 0x00000000000679c3 */ /* 0x000e220000002500 */
[----:B------:R-:W1:Y:S07]  /*0030*/  LDCU.64 UR4, c[0x0][0x358] ;  /* 0x00006b00ff0477ac */ /* 0x000e6e0008000a00 */
[----:B------:R-:W0:Y:S08]  /*0040*/  LDC R6, c[0x0][0x360] ;  /* 0x0000d800ff067b82 */ /* 0x000e300000000800 */
[----:B------:R-:W2:Y:S08]  /*0050*/  LDC.64 R4, c[0x0][0x380] ;  /* 0x0000e000ff047b82 */ /* 0x000eb00000000a00 */
[----:B------:R-:W3:Y:S01]  /*0060*/  LDC.64 R2, c[0x0][0x388] ;  /* 0x0000e200ff027b82 */ /* 0x000ee20000000a00 */
[----:B0-----:R-:W-:-:S05]  /*0070*/  IMAD R6, R6, UR6, R7 ;  /* 0x0000000606067c24 */ /* 0x001fca000f8e0207 */
[----:B------:R-:W-:-:S05]  /*0080*/  SHF.L.U32 R7, R6, 0x5, RZ ;  /* 0x0000000506077819 */ /* 0x000fca00000006ff */
[----:B--2---:R-:W-:-:S05]  /*0090*/  IMAD.WIDE R4, R7, 0x4, R4 ;  /* 0x0000000407047825 */ /* 0x004fca00078e0204 */
[----:B-1----:R-:W2:Y:S04]  /*00a0*/  LDG.E R7, desc[UR4][R4.64] ;  /* 0x0000000404077981 */ /* 0x002ea8000c1e1900 */
[----:B---3--:R-:W2:Y:S04]  /*00b0*/  LDG.E R8, desc[UR4][R2.64] ;  /* 0x0000000402087981 */ /* 0x008ea8000c1e1900 */
[----:B------:R-:W3:Y:S04]  /*00c0*/  LDG.E R24, desc[UR4][R2.64+0x4] ;  /* 0x0000040402187981 */ /* 0x000ee8000c1e1900 */
[----:B------:R-:W3:Y:S04]  /*00d0*/  LDG.E R19, desc[UR4][R4.64+0x4] ;  /* 0x0000040404137981 */ /* 0x000ee8000c1e1900 */
[----:B------:R-:W4:Y:S04]  /*00e0*/  LDG.E R26, desc[UR4][R2.64+0x8] ;  /* 0x00000804021a7981 */ /* 0x000f28000c1e1900 */
[----:B------:R-:W4:Y:S04]  /*00f0*/  LDG.E R25, desc[UR4][R4.64+0x8] ;  /* 0x0000080404197981 */ /* 0x000f28000c1e1900 */
[----:B------:R-:W5:Y:S04]  /*0100*/  LDG.E R22, desc[UR4][R2.64+0xc] ;  /* 0x00000c0402167981 */ /* 0x000f68000c1e1900 */
        /* <DEDUP_REMOVED lines=13> */
[----:B------:R-:W5:Y:S01]  /*01e0*/  LDG.E R27, desc[UR4][R2.64+0x7c] ;  /* 0x00007c04021b7981 */ /* 0x000f62000c1e1900 */
[----:B--2---:R-:W-:-:S03]  /*01f0*/  IMAD R18, R7, R8, RZ ;  /* 0x0000000807127224 */ /* 0x004fc600078e02ff */
[----:B------:R-:W2:Y:S04]  /*0200*/  LDG.E R7, desc[UR4][R2.64+0x28] ;  /* 0x0000280402077981 */ /* 0x000ea8000c1e1900 */
[----:B------:R-:W2:Y:S01]  /*0210*/  LDG.E R8, desc[UR4][R4.64+0x28] ;  /* 0x0000280404087981 */ /* 0x000ea2000c1e1900 */
[----:B---3--:R-:W-:-:S03]  /*0220*/  IMAD R18, R19, R24, R18 ;  /* 0x0000001813127224 */ /* 0x008fc600078e0212 */
[----:B------:R-:W3:Y:S04]  /*0230*/  LDG.E R19, desc[UR4][R4.64+0x2c] ;  /* 0x00002c0404137981 */ /* 0x000ee8000c1e1900 */
[----:B------:R-:W3:Y:S01]  /*0240*/  LDG.E R24, desc[UR4][R2.64+0x30] ;  /* 0x0000300402187981 */ /* 0x000ee2000c1e1900 */
[----:B----4-:R-:W-:-:S03]  /*0250*/  IMAD R25, R25, R26, R18 ;  /* 0x0000001a19197224 */ /* 0x010fc600078e0212 */
[----:B------:R-:W3:Y:S01]  /*0260*/  LDG.E R18, desc[UR4][R2.64+0x2c] ;  /* 0x00002c0402127981 */ /* 0x000ee2000c1e1900 */
[----:B-----5:R-:W-:-:S03]  /*0270*/  IMAD R22, R23, R22, R25 ;  /* 0x0000001617167224 */ /* 0x020fc600078e0219 */
[----:B------:R-:W4:Y:S04]  /*0280*/  LDG.E R25, desc[UR4][R4.64+0x30] ;  /* 0x0000300404197981 */ /* 0x000f28000c1e1900 */
[----:B------:R-:W5:Y:S01]  /*0290*/  LDG.E R23, desc[UR4][R4.64+0x34] ;  /* 0x0000340404177981 */ /* 0x000f62000c1e1900 */
[----:B------:R-:W-:-:S03]  /*02a0*/  IMAD R20, R21, R20, R22 ;  /* 0x0000001415147224 */ /* 0x000fc600078e0216 */
[----:B------:R-:W5:Y:S04]  /*02b0*/  LDG.E R22, desc[UR4][R2.64+0x34] ;  /* 0x0000340402167981 */ /* 0x000f68000c1e1900 */
        /* <DEDUP_REMOVED lines=16> */
[----:B--2---:R-:W-:-:S03]  /*03c0*/  IMAD R26, R8, R7, R9 ;  /* 0x00000007081a7224 */ /* 0x004fc600078e0209 */
[----:B------:R-:W2:Y:S04]  /*03d0*/  LDG.E R9, desc[UR4][R4.64+0x4c] ;  /* 0x00004c0404097981 */ /* 0x000ea8000c1e1900 */
[----:B------:R-:W2:Y:S04]  /*03e0*/  LDG.E R8, desc[UR4][R2.64+0x50] ;  /* 0x0000500402087981 */ /* 0x000ea8000c1e1900 */
[----:B------:R-:W2:Y:S01]  /*03f0*/  LDG.E R7, desc[UR4][R4.64+0x50] ;  /* 0x0000500404077981 */ /* 0x000ea2000c1e1900 */
[----:B---3--:R-:W-:-:S03]  /*0400*/  IMAD R18, R19, R18, R26 ;  /* 0x0000001213127224 */ /* 0x008fc600078e021a */
[----:B------:R-:W3:Y:S04]  /*0410*/  LDG.E R19, desc[UR4][R4.64+0x54] ;  /* 0x0000540404137981 */ /* 0x000ee8000c1e1900 */
[----:B------:R-:W3:Y:S01]  /*0420*/  LDG.E R26, desc[UR4][R4.64+0x7c] ;  /* 0x00007c04041a7981 */ /* 0x000ee2000c1e1900 */
[----:B----4-:R-:W-:-:S03]  /*0430*/  IMAD R24, R25, R24, R18 ;  /* 0x0000001819187224 */ /* 0x010fc600078e0212 */
[----:B------:R-:W3:Y:S04]  /*0440*/  LDG.E R18, desc[UR4][R2.64+0x54] ;  /* 0x0000540402127981 */ /* 0x000ee8000c1e1900 */
[----:B------:R-:W4:Y:S01]  /*0450*/  LDG.E R25, desc[UR4][R4.64+0x78] ;  /* 0x0000780404197981 */ /* 0x000f22000c1e1900 */
[----:B-----5:R-:W-:-:S03]  /*0460*/  IMAD R24, R23, R22, R24 ;  /* 0x0000001617187224 */ /* 0x020fc600078e0218 */
[----:B------:R-:W5:Y:S04]  /*0470*/  LDG.E R23, desc[UR4][R2.64+0x58] ;  /* 0x0000580402177981 */ /* 0x000f68000c1e1900 */
[----:B------:R-:W5:Y:S01]  /*0480*/  LDG.E R22, desc[UR4][R4.64+0x58] ;  /* 0x0000580404167981 */ /* 0x000f62000c1e1900 */
[----:B------:R-:W-:-:S03]  /*0490*/  IMAD R24, R21, R20, R24 ;  /* 0x0000001415187224 */ /* 0x000fc600078e0218 */
[----:B------:R-:W4:Y:S04]  /*04a0*/  LDG.E R21, desc[UR4][R2.64+0x5c] ;  /* 0x00005c0402157981 */ /* 0x000f28000c1e1900 */
[----:B------:R-:W4:Y:S01]  /*04b0*/  LDG.E R20, desc[UR4][R4.64+0x5c] ;  /* 0x00005c0404147981 */ /* 0x000f22000c1e1900 */
        /* <DEDUP_REMOVED lines=12> */
[----:B--2---:R-:W-:-:S03]  /*0580*/  IMAD R24, R9, R10, R24 ;  /* 0x0000000a09187224 */ /* 0x004fc600078e0218 */
[----:B------:R-:W2:Y:S04]  /*0590*/  LDG.E R10, desc[UR4][R2.64+0x70] ;  /* 0x00007004020a7981 */ /* 0x000ea8000c1e1900 */
[----:B------:R-:W2:Y:S01]  /*05a0*/  LDG.E R9, desc[UR4][R4.64+0x70] ;  /* 0x0000700404097981 */ /* 0x000ea2000c1e1900 */
[----:B------:R-:W-:-:S03]  /*05b0*/  IMAD R28, R7, R8, R24 ;  /* 0x00000008071c7224 */ /* 0x000fc600078e0218 */
[----:B------:R-:W2:Y:S04]  /*05c0*/  LDG.E R7, desc[UR4][R2.64+0x74] ;  /* 0x0000740402077981 */ /* 0x000ea8000c1e1900 */
[----:B------:R-:W2:Y:S04]  /*05d0*/  LDG.E R8, desc[UR4][R4.64+0x74] ;  /* 0x0000740404087981 */ /* 0x000ea8000c1e1900 */
[----:B------:R-:W2:Y:S01]  /*05e0*/  LDG.E R24, desc[UR4][R2.64+0x78] ;  /* 0x0000780402187981 */ /* 0x000ea2000c1e1900 */
[----:B---3--:R-:W-:-:S04]  /*05f0*/  IMAD R18, R19, R18, R28 ;  /* 0x0000001213127224 */ /* 0x008fc800078e021c */
[----:B-----5:R-:W-:-:S04]  /*0600*/  IMAD R18, R22, R23, R18 ;  /* 0x0000001716127224 */ /* 0x020fc800078e0212 */
[----:B----4-:R-:W-:-:S04]  /*0610*/  IMAD R18, R20, R21, R18 ;  /* 0x0000001514127224 */ /* 0x010fc800078e0212 */
[----:B------:R-:W-:Y:S02]  /*0620*/  IMAD R18, R16, R17, R18 ;  /* 0x0000001110127224 */ /* 0x000fe400078e0212 */
[----:B------:R-:W0:Y:S02]  /*0630*/  LDC.64 R16, c[0x0][0x390] ;  /* 0x0000e400ff107b82 */ /* 0x000e240000000a00 */
[----:B------:R-:W-:-:S04]  /*0640*/  IMAD R14, R14, R15, R18 ;  /* 0x0000000f0e0e7224 */ /* 0x000fc800078e0212 */
[----:B------:R-:W-:-:S04]  /*0650*/  IMAD R0, R0, R13, R14 ;  /* 0x0000000d00007224 */ /* 0x000fc800078e020e */
[----:B------:R-:W-:Y:S02]  /*0660*/  IMAD R0, R11, R12, R0 ;  /* 0x0000000c0b007224 */ /* 0x000fe400078e0200 */
[----:B0-----:R-:W-:-:S04]  /*0670*/  IMAD.WIDE R16, R6, 0x4, R16 ;  /* 0x0000000406107825 */ /* 0x001fc800078e0210 */
[----:B--2---:R-:W-:-:S04]  /*0680*/  IMAD R0, R9, R10, R0 ;  /* 0x0000000a09007224 */ /* 0x004fc800078e0200 */
[----:B------:R-:W-:-:S04]  /*0690*/  IMAD R0, R8, R7, R0 ;  /* 0x0000000708007224 */ /* 0x000fc800078e0200 */
[----:B------:R-:W-:-:S04]  /*06a0*/  IMAD R0, R25, R24, R0 ;  /* 0x0000001819007224 */ /* 0x000fc800078e0200 */
[----:B------:R-:W-:-:S05]  /*06b0*/  IMAD R27, R26, R27, R0 ;  /* 0x0000001b1a1b7224 */ /* 0x000fca00078e0200 */
[----:B------:R-:W-:Y:S01]  /*06c0*/  STG.E desc[UR4][R16.64], R27 ;  /* 0x0000001b10007986 */ /* 0x000fe2000c101904 */
[----:B------:R-:W-:Y:S05]  /*06d0*/  EXIT ;  /* 0x000000000000794d */ /* 0x000fea0003800000 */
.L_x_0:
[----:B------:R-:W-:-:S00]  /*06e0*/  BRA `(.L_x_0) ;  /* 0xfffffffc00fc7947 */ /* 0x000fc0000383ffff */
[----:B------:R-:W-:-:S00]  /*06f0*/  NOP ;  /* 0x0000000000007918 */ /* 0x000fc00000000000 */
        /* <DEDUP_REMOVED lines=8> */
.L_x_1:


//--------------------- .nv.shared.reserved.0     --------------------------
	.section	.nv.shared.reserved.0,"aw",@nobits
	.weak		__nv_reservedSMEM_offset_0_alias
	.size		__nv_reservedSMEM_offset_0_alias, 0, 64
	.other		__nv_reservedSMEM_offset_0_alias,@"STO_CUDA_RESERVED_SHARED STV_DEFAULT"
__nv_reservedSMEM_offset_0_alias:
	.zero		0
	.zero		64


//--------------------- .nv.constant0._Z13MatmultkernelPiS_S_ --------------------------
	.section	.nv.constant0._Z13MatmultkernelPiS_S_,"a",@progbits
	.sectionflags	@""
	.align	4
.nv.constant0._Z13MatmultkernelPiS_S_:
	.zero		920


//--------------------- SYMBOLS --------------------------

	.type		.nv.reservedSmem.offset0,@object
	.size		.nv.reservedSmem.offset0,0x4
